	.headerflags	@"EF_CUDA_TEXMODE_UNIFIED EF_CUDA_64BIT_ADDRESS EF_CUDA_ACCELERATORS EF_CUDA_SM90 EF_CUDA_VIRTUAL_SM(EF_CUDA_SM90)"
	.elftype	@"ET_EXEC"


//--------------------- .nv.info                  --------------------------
	.section	.nv.info,"",@"SHT_CUDA_INFO"
	.align	4


	//----- nvinfo : EIATTR_REGCOUNT
	.align		4
        /*0000*/ 	.byte	0x04, 0x2f
        /*0002*/ 	.short	(.L_1 - .L_0)
	.align		4
.L_0:
        /*0004*/ 	.word	index@(triton_poi_fused_clone_div_0)
        /*0008*/ 	.word	0x0000000f


	//----- nvinfo : EIATTR_MIN_STACK_SIZE
	.align		4
.L_1:
        /*000c*/ 	.byte	0x04, 0x12
        /*000e*/ 	.short	(.L_3 - .L_2)
	.align		4
.L_2:
        /*0010*/ 	.word	index@(triton_poi_fused_clone_div_0)
        /*0014*/ 	.word	0x00000000


	//----- nvinfo : EIATTR_FRAME_SIZE
	.align		4
.L_3:
        /*0018*/ 	.byte	0x04, 0x11
        /*001a*/ 	.short	(.L_5 - .L_4)
	.align		4
.L_4:
        /*001c*/ 	.word	index@(triton_poi_fused_clone_div_0)
        /*0020*/ 	.word	0x00000000


	//----- nvinfo : EIATTR_MIN_STACK_SIZE
	.align		4
.L_5:
        /*0024*/ 	.byte	0x04, 0x12
        /*0026*/ 	.short	(.L_7 - .L_6)
	.align		4
.L_6:
        /*0028*/ 	.word	index@(triton_poi_fused_clone_div_0)
        /*002c*/ 	.word	0x00000000
.L_7:


//--------------------- .nv.info.triton_poi_fused_clone_div_0 --------------------------
	.section	.nv.info.triton_poi_fused_clone_div_0,"",@"SHT_CUDA_INFO"
	.sectionflags	@""
	.align	4


	//----- nvinfo : EIATTR_CUDA_API_VERSION
	.align		4
        /*0000*/ 	.byte	0x04, 0x37
        /*0002*/ 	.short	(.L_9 - .L_8)
.L_8:
        /*0004*/ 	.word	0x0000007c


	//----- nvinfo : EIATTR_KPARAM_INFO
	.align		4
.L_9:
        /*0008*/ 	.byte	0x04, 0x17
        /*000a*/ 	.short	(.L_11 - .L_10)
.L_10:
        /*000c*/ 	.word	0x00000000
        /*0010*/ 	.short	0x0002
        /*0012*/ 	.short	0x0010
        /*0014*/ 	.byte	0x00, 0xf0, 0x11, 0x00


	//----- nvinfo : EIATTR_KPARAM_INFO
	.align		4
.L_11:
        /*0018*/ 	.byte	0x04, 0x17
        /*001a*/ 	.short	(.L_13 - .L_12)
.L_12:
        /*001c*/ 	.word	0x00000000
        /*0020*/ 	.short	0x0001
        /*0022*/ 	.short	0x0008
        /*0024*/ 	.byte	0x00, 0xf4, 0x21, 0x00


	//----- nvinfo : EIATTR_KPARAM_INFO
	.align		4
.L_13:
        /*0028*/ 	.byte	0x04, 0x17
        /*002a*/ 	.short	(.L_15 - .L_14)
.L_14:
        /*002c*/ 	.word	0x00000000
        /*0030*/ 	.short	0x0000
        /*0032*/ 	.short	0x0000
        /*0034*/ 	.byte	0x00, 0xf4, 0x21, 0x00


	//----- nvinfo : EIATTR_SPARSE_MMA_MASK
	.align		4
.L_15:
        /*0038*/ 	.byte	0x03, 0x50
        /*003a*/ 	.short	0x0000


	//----- nvinfo : EIATTR_MAXREG_COUNT
	.align		4
        /*003c*/ 	.byte	0x03, 0x1b
        /*003e*/ 	.short	0x00ff


	//----- nvinfo : EIATTR_EXIT_INSTR_OFFSETS
	.align		4
        /*0040*/ 	.byte	0x04, 0x1c
        /*0042*/ 	.short	(.L_17 - .L_16)


	//   ....[0]....
.L_16:
        /*0044*/ 	.word	0x00000220


	//   ....[1]....
        /*0048*/ 	.word	0x00000250


	//----- nvinfo : EIATTR_REQNTID
	.align		4
.L_17:
        /*004c*/ 	.byte	0x04, 0x10
        /*004e*/ 	.short	(.L_19 - .L_18)
.L_18:
        /*0050*/ 	.word	0x00000080
        /*0054*/ 	.word	0x00000001
        /*0058*/ 	.word	0x00000001


	//----- nvinfo : EIATTR_CRS_STACK_SIZE
	.align		4
.L_19:
        /*005c*/ 	.byte	0x04, 0x1e
        /*005e*/ 	.short	(.L_21 - .L_20)
.L_20:
        /*0060*/ 	.word	0x00000000


	//----- nvinfo : EIATTR_CBANK_PARAM_SIZE
	.align		4
.L_21:
        /*0064*/ 	.byte	0x03, 0x19
        /*0066*/ 	.short	0x0014


	//----- nvinfo : EIATTR_PARAM_CBANK
	.align		4
        /*0068*/ 	.byte	0x04, 0x0a
        /*006a*/ 	.short	(.L_23 - .L_22)
	.align		4
.L_22:
        /*006c*/ 	.word	index@(.nv.constant0.triton_poi_fused_clone_div_0)
        /*0070*/ 	.short	0x0210
        /*0072*/ 	.short	0x0014


	//----- nvinfo : EIATTR_SW_WAR
	.align		4
.L_23:
        /*0074*/ 	.byte	0x04, 0x36
        /*0076*/ 	.short	(.L_25 - .L_24)
.L_24:
        /*0078*/ 	.word	0x00000008
.L_25:


//--------------------- .nv.callgraph             --------------------------
	.section	.nv.callgraph,"",@"SHT_CUDA_CALLGRAPH"
	.align	4
	.sectionentsize	8
	.align		4
        /*0000*/ 	.word	0x00000000
	.align		4
        /*0004*/ 	.word	0xffffffff
	.align		4
        /*0008*/ 	.word	0x00000000
	.align		4
        /*000c*/ 	.word	0xfffffffe
	.align		4
        /*0010*/ 	.word	0x00000000
	.align		4
        /*0014*/ 	.word	0xfffffffd
	.align		4
        /*0018*/ 	.word	0x00000000
	.align		4
        /*001c*/ 	.word	0xfffffffc


//--------------------- .text.triton_poi_fused_clone_div_0 --------------------------
	.section	.text.triton_poi_fused_clone_div_0,"ax",@progbits
	.align	128
        .global         triton_poi_fused_clone_div_0
        .type           triton_poi_fused_clone_div_0,@function
        .size           triton_poi_fused_clone_div_0,(.L_x_3 - triton_poi_fused_clone_div_0)
        .other          triton_poi_fused_clone_div_0,@"STO_CUDA_ENTRY STV_DEFAULT"
triton_poi_fused_clone_div_0:
.text.triton_poi_fused_clone_div_0:
[----:B------:R-:W0:Y:S02]  /*0000*/  LDC R1, c[0x0][0x28] ;  /* 0x00000a00ff017b82 */ /* 0x000e240000000800 */
[----:B------:R-:W1:Y:S01]  /*0010*/  S2R R0, SR_TID.X ;  /* 0x0000000000007919 */ /* 0x000e620000002100 */
[----:B------:R-:W2:Y:S01]  /*0020*/  LDC.64 R4, c[0x0][0x218] ;  /* 0x00008600ff047b82 */ /* 0x000ea20000000a00 */
[----:B------:R-:W-:Y:S01]  /*0030*/  ULDC.64 UR4, c[0x0][0x208] ;  /* 0x0000820000047ab9 */ /* 0x000fe20000000a00 */
[----:B------:R-:W-:Y:S01]  /*0040*/  BSSY B0, `(.L_x_0) ;  /* 0x000001d000007945 */ /* 0x000fe20003800000 */
[----:B------:R-:W3:Y:S01]  /*0050*/  S2R R7, SR_CTAID.X ;  /* 0x0000000000077919 */ /* 0x000ee20000002500 */
[----:B-1----:R-:W-:Y:S02]  /*0060*/  LOP3.LUT R0, R0, 0x7f, RZ, 0xc0, !PT ;  /* 0x0000007f00007812 */ /* 0x002fe400078ec0ff */
[----:B---3--:R-:W-:-:S03]  /*0070*/  SHF.R.S32.HI R2, RZ, 0x18, R7 ;  /* 0x00000018ff027819 */ /* 0x008fc60000011407 */
[----:B------:R-:W-:Y:S01]  /*0080*/  IMAD R7, R7, 0x80, R0 ;  /* 0x0000008007077824 */ /* 0x000fe200078e0200 */
[----:B------:R-:W-:-:S03]  /*0090*/  SGXT R0, R2, 0x1 ;  /* 0x000000010200781a */ /* 0x000fc60000000200 */
[C---:B--2---:R-:W-:Y:S01]  /*00a0*/  IMAD.WIDE R4, R7.reuse, 0x4, R4 ;  /* 0x0000000407047825 */ /* 0x044fe200078e0204 */
[----:B------:R-:W-:Y:S02]  /*00b0*/  ISETP.GE.AND P0, PT, R7, 0x100, PT ;  /* 0x000001000700780c */ /* 0x000fe40003f06270 */
[CC--:B------:R-:W-:Y:S02]  /*00c0*/  LEA.HI R2, R0.reuse, R7.reuse, RZ, 0x4 ;  /* 0x0000000700027211 */ /* 0x0c0fe400078f20ff */
[CC--:B------:R-:W-:Y:S02]  /*00d0*/  LEA.HI R6, R0.reuse, R7.reuse, RZ, 0x2 ;  /* 0x0000000700067211 */ /* 0x0c0fe400078f10ff */
[----:B------:R-:W-:Y:S02]  /*00e0*/  SHF.R.S32.HI R8, RZ, 0x4, R2 ;  /* 0x00000004ff087819 */ /* 0x000fe40000011402 */
[----:B------:R-:W1:Y:S01]  /*00f0*/  LDC.64 R2, c[0x0][0x210] ;  /* 0x00008400ff027b82 */ /* 0x000e620000000a00 */
[----:B------:R-:W-:-:S02]  /*0100*/  LEA.HI R0, R0, R7, RZ, 0x6 ;  /* 0x0000000700007211 */ /* 0x000fc400078f30ff */
[----:B------:R-:W-:Y:S02]  /*0110*/  SHF.R.S32.HI R9, RZ, 0x2, R6 ;  /* 0x00000002ff097819 */ /* 0x000fe40000011406 */
[----:B------:R-:W-:Y:S02]  /*0120*/  LEA.HI R10, R8, R8, RZ, 0x2 ;  /* 0x00000008080a7211 */ /* 0x000fe400078f10ff */
[----:B------:R-:W-:Y:S02]  /*0130*/  LOP3.LUT R12, R0, 0xffffffc0, RZ, 0xc0, !PT ;  /* 0xffffffc0000c7812 */ /* 0x000fe400078ec0ff */
[----:B------:R-:W-:Y:S02]  /*0140*/  LOP3.LUT R6, R6, 0xfffffffc, RZ, 0xc0, !PT ;  /* 0xfffffffc06067812 */ /* 0x000fe400078ec0ff */
[----:B------:R-:W-:Y:S02]  /*0150*/  LEA.HI R0, R9, R9, RZ, 0x2 ;  /* 0x0000000909007211 */ /* 0x000fe400078f10ff */
[----:B------:R-:W-:-:S02]  /*0160*/  LOP3.LUT R11, R10, 0x3ffffffc, RZ, 0xc0, !PT ;  /* 0x3ffffffc0a0b7812 */ /* 0x000fc400078ec0ff */
[----:B------:R-:W-:Y:S02]  /*0170*/  IADD3 R6, R12, R7, -R6 ;  /* 0x000000070c067210 */ /* 0x000fe40007ffe806 */
[----:B------:R-:W-:Y:S01]  /*0180*/  LOP3.LUT R0, R0, 0xffffffc, RZ, 0xc0, !PT ;  /* 0x0ffffffc00007812 */ /* 0x000fe200078ec0ff */
[----:B------:R-:W-:-:S04]  /*0190*/  IMAD.IADD R11, R8, 0x1, -R11 ;  /* 0x00000001080b7824 */ /* 0x000fc800078e0a0b */
[----:B------:R-:W-:Y:S02]  /*01a0*/  IMAD.IADD R0, R9, 0x1, -R0 ;  /* 0x0000000109007824 */ /* 0x000fe400078e0a00 */
[----:B------:R-:W-:-:S04]  /*01b0*/  IMAD R11, R11, 0x4, R6 ;  /* 0x000000040b0b7824 */ /* 0x000fc800078e0206 */
[----:B------:R-:W-:Y:S02]  /*01c0*/  IMAD R11, R0, 0x10, R11 ;  /* 0x00000010000b7824 */ /* 0x000fe400078e020b */
[----:B------:R-:W-:Y:S02]  /*01d0*/  IMAD.MOV.U32 R0, RZ, RZ, RZ ;  /* 0x000000ffff007224 */ /* 0x000fe400078e00ff */
[----:B-1----:R-:W-:Y:S01]  /*01e0*/  IMAD.WIDE R2, R11, 0x4, R2 ;  /* 0x000000040b027825 */ /* 0x002fe200078e0202 */
[----:B------:R-:W-:Y:S06]  /*01f0*/  @P0 BRA `(.L_x_1) ;  /* 0x0000000000040947 */ /* 0x000fec0003800000 */
[----:B------:R1:W5:Y:S02]  /*0200*/  LDG.E R0, desc[UR4][R2.64] ;  /* 0x0000000402007981 */ /* 0x000364000c1e1900 */
.L_x_1:
[----:B------:R-:W-:Y:S05]  /*0210*/  BSYNC B0 ;  /* 0x0000000000007941 */ /* 0x000fea0003800000 */
.L_x_0:
[----:B------:R-:W-:Y:S05]  /*0220*/  @P0 EXIT ;  /* 0x000000000000094d */ /* 0x000fea0003800000 */
[----:B-1---5:R-:W-:-:S05]  /*0230*/  FMUL R3, R0, 0.25 ;  /* 0x3e80000000037820 */ /* 0x022fca0000400000 */
[----:B------:R-:W-:Y:S01]  /*0240*/  STG.E desc[UR4][R4.64], R3 ;  /* 0x0000000304007986 */ /* 0x000fe2000c101904 */
[----:B------:R-:W-:Y:S05]  /*0250*/  EXIT ;  /* 0x000000000000794d */ /* 0x000fea0003800000 */
.L_x_2:
[----:B------:R-:W-:-:S00]  /*0260*/  BRA `(.L_x_2) ;  /* 0xfffffffc00fc7947 */ /* 0x000fc0000383ffff */
[----:B------:R-:W-:-:S00]  /*0270*/  NOP ;  /* 0x0000000000007918 */ /* 0x000fc00000000000 */
        /* <DEDUP_REMOVED lines=8> */
.L_x_3:


//--------------------- .nv.constant0.triton_poi_fused_clone_div_0 --------------------------
	.section	.nv.constant0.triton_poi_fused_clone_div_0,"a",@progbits
	.sectionflags	@""
	.align	4
.nv.constant0.triton_poi_fused_clone_div_0:
	.zero		548
